//
// Generated by NVIDIA NVVM Compiler
//
// Compiler Build ID: CL-36424714
// Cuda compilation tools, release 13.0, V13.0.88
// Based on NVVM 20.0.0
//

.version 9.0
.target sm_100
.address_size 64

	// .globl	_Z10cu_examinePdiPi
// _ZZ10cu_examinePdiPiE8s_coords has been demoted

.visible .entry _Z10cu_examinePdiPi(
	.param .u64 .ptr .align 1 _Z10cu_examinePdiPi_param_0,
	.param .u32 _Z10cu_examinePdiPi_param_1,
	.param .u64 .ptr .align 1 _Z10cu_examinePdiPi_param_2
)
{
	.reg .pred 	%p<17>;
	.reg .b32 	%r<11>;
	.reg .b64 	%rd<7>;
	.reg .b64 	%fd<4>;
	// demoted variable
	.shared .align 8 .b8 _ZZ10cu_examinePdiPiE8s_coords[24576];
	ld.param.u64 	%rd2, [_Z10cu_examinePdiPi_param_0];
	ld.param.u32 	%r1, [_Z10cu_examinePdiPi_param_1];
	ld.param.u64 	%rd1, [_Z10cu_examinePdiPi_param_2];
	cvta.to.global.u64 	%rd3, %rd2;
	mov.u32 	%r2, %tid.x;
	mov.u32 	%r3, %ctaid.x;
	mov.u32 	%r4, %ntid.x;
	mad.lo.s32 	%r5, %r3, %r4, %r2;
	mul.lo.s32 	%r6, %r5, 3;
	mul.wide.u32 	%rd4, %r6, 8;
	add.s64 	%rd5, %rd3, %rd4;
	ld.global.f64 	%fd1, [%rd5];
	shl.b32 	%r7, %r2, 3;
	mov.u32 	%r8, _ZZ10cu_examinePdiPiE8s_coords;
	add.s32 	%r9, %r8, %r7;
	st.shared.f64 	[%r9], %fd1;
	ld.global.f64 	%fd2, [%rd5+8];
	st.shared.f64 	[%r9+8], %fd2;
	ld.global.f64 	%fd3, [%rd5+16];
	st.shared.f64 	[%r9+16], %fd3;
	setp.ge.s32 	%p1, %r6, %r1;
	setp.ltu.f64 	%p2, %fd1, 0d4028000000000000;
	setp.gtu.f64 	%p3, %fd1, 0d403E000000000000;
	or.pred  	%p4, %p2, %p3;
	or.pred  	%p6, %p1, %p4;
	setp.ltu.f64 	%p7, %fd2, 0d4028000000000000;
	setp.gtu.f64 	%p8, %fd2, 0d403E000000000000;
	or.pred  	%p9, %p7, %p8;
	or.pred  	%p11, %p6, %p9;
	setp.ltu.f64 	%p12, %fd3, 0d4028000000000000;
	setp.gtu.f64 	%p13, %fd3, 0d403E000000000000;
	or.pred  	%p14, %p12, %p13;
	or.pred  	%p16, %p11, %p14;
	@%p16 bra 	$L__BB0_2;
	cvta.to.global.u64 	%rd6, %rd1;
	atom.global.add.u32 	%r10, [%rd6], 1;
$L__BB0_2:
	ret;

}


// ===== COMPILED SASS (sm_100) =====

	.target	sm_100

	.elftype	@"ET_EXEC"


//--------------------- .note.nv.tkinfo           --------------------------
	.section	.note.nv.tkinfo,"",@"SHT_NOTE"
	.sectionflags	@"SHF_NOTE_NV_TKINFO"
	.tkinfo
        /*0018*/ 	.word	0x00000002
        /*0030*/ 	.string	""
        /*0030*/ 	.string	"ptxas"
        /*0030*/ 	.string	"Cuda compilation tools, release 13.0, V13.0.88"
        /*0030*/ 	.string	"Build cuda_13.0.r13.0/compiler.36424714_0"
        /*0030*/ 	.string	"-arch sm_100 -m 64 "



//--------------------- .note.nv.cuinfo           --------------------------
	.section	.note.nv.cuinfo,"",@"SHT_NOTE"
	.sectionflags	@"SHF_NOTE_NV_CUINFO"
        /*0018*/ 	.short	0x0002
        /*001a*/ 	.short	0x0064
        /*001c*/ 	.short	0x0082
	.zero		2


//--------------------- .nv.info                  --------------------------
	.section	.nv.info,"",@"SHT_CUDA_INFO"
	.align	4


	//----- nvinfo : EIATTR_REGCOUNT
	.align		4
        /*0000*/ 	.byte	0x04, 0x2f
        /*0002*/ 	.short	(.L_1 - .L_0)
	.align		4
.L_0:
        /*0004*/ 	.word	index@(_Z10cu_examinePdiPi)
        /*0008*/ 	.word	0x0000000e


	//----- nvinfo : EIATTR_FRAME_SIZE
	.align		4
.L_1:
        /*000c*/ 	.byte	0x04, 0x11
        /*000e*/ 	.short	(.L_3 - .L_2)
	.align		4
.L_2:
        /*0010*/ 	.word	index@(_Z10cu_examinePdiPi)
        /*0014*/ 	.word	0x00000000


	//----- nvinfo : EIATTR_MIN_STACK_SIZE
	.align		4
.L_3:
        /*0018*/ 	.byte	0x04, 0x12
        /*001a*/ 	.short	(.L_5 - .L_4)
	.align		4
.L_4:
        /*001c*/ 	.word	index@(_Z10cu_examinePdiPi)
        /*0020*/ 	.word	0x00000000
.L_5:


//--------------------- .nv.compat                --------------------------
	.section	.nv.compat,"",@"SHT_CUDA_COMPAT_INFO"
	.align	4
        /*0000*/ 	.byte	0x02, 0x09, 0x00, 0x00, 0x02, 0x02, 0x01, 0x00, 0x02, 0x05, 0x05, 0x00, 0x03, 0x07, 0x01, 0x01
        /*0010*/ 	.byte	0x02, 0x03, 0x00, 0x00, 0x02, 0x06, 0x01, 0x00, 0x04, 0x0b, 0x08, 0x00, 0x01, 0x00, 0x00, 0x00
        /*0020*/ 	.byte	0x00, 0x00, 0x00, 0x00


//--------------------- .nv.info._Z10cu_examinePdiPi --------------------------
	.section	.nv.info._Z10cu_examinePdiPi,"",@"SHT_CUDA_INFO"
	.sectionflags	@""
	.align	4


	//----- nvinfo : EIATTR_CUDA_API_VERSION
	.align		4
        /*0000*/ 	.byte	0x04, 0x37
        /*0002*/ 	.short	(.L_7 - .L_6)
.L_6:
        /*0004*/ 	.word	0x00000082


	//----- nvinfo : EIATTR_KPARAM_INFO
	.align		4
.L_7:
        /*0008*/ 	.byte	0x04, 0x17
        /*000a*/ 	.short	(.L_9 - .L_8)
.L_8:
        /*000c*/ 	.word	0x00000000
        /*0010*/ 	.short	0x0002
        /*0012*/ 	.short	0x0010
        /*0014*/ 	.byte	0x00, 0xf5, 0x21, 0x00


	//----- nvinfo : EIATTR_KPARAM_INFO
	.align		4
.L_9:
        /*0018*/ 	.byte	0x04, 0x17
        /*001a*/ 	.short	(.L_11 - .L_10)
.L_10:
        /*001c*/ 	.word	0x00000000
        /*0020*/ 	.short	0x0001
        /*0022*/ 	.short	0x0008
        /*0024*/ 	.byte	0x00, 0xf0, 0x11, 0x00


	//----- nvinfo : EIATTR_KPARAM_INFO
	.align		4
.L_11:
        /*0028*/ 	.byte	0x04, 0x17
        /*002a*/ 	.short	(.L_13 - .L_12)
.L_12:
        /*002c*/ 	.word	0x00000000
        /*0030*/ 	.short	0x0000
        /*0032*/ 	.short	0x0000
        /*0034*/ 	.byte	0x00, 0xf5, 0x21, 0x00


	//----- nvinfo : EIATTR_SPARSE_MMA_MASK
	.align		4
.L_13:
        /*0038*/ 	.byte	0x03, 0x50
        /*003a*/ 	.short	0x0000


	//----- nvinfo : EIATTR_MAXREG_COUNT
	.align		4
        /*003c*/ 	.byte	0x03, 0x1b
        /*003e*/ 	.short	0x00ff


	//----- nvinfo : EIATTR_MERCURY_ISA_VERSION
	.align		4
        /*0040*/ 	.byte	0x03, 0x5f
        /*0042*/ 	.short	0x0101


	//----- nvinfo : EIATTR_INT_WARP_WIDE_INSTR_OFFSETS
	.align		4
        /*0044*/ 	.byte	0x04, 0x31
        /*0046*/ 	.short	(.L_15 - .L_14)


	//   ....[0]....
.L_14:
        /*0048*/ 	.word	0x000001f0


	//----- nvinfo : EIATTR_VRC_CTA_INIT_COUNT
	.align		4
.L_15:
        /*004c*/ 	.byte	0x02, 0x4a
	.zero		1
	.zero		1


	//----- nvinfo : EIATTR_EXIT_INSTR_OFFSETS
	.align		4
        /*0050*/ 	.byte	0x04, 0x1c
        /*0052*/ 	.short	(.L_17 - .L_16)


	//   ....[0]....
.L_16:
        /*0054*/ 	.word	0x000001c0


	//   ....[1]....
        /*0058*/ 	.word	0x00000240


	//----- nvinfo : EIATTR_CBANK_PARAM_SIZE
	.align		4
.L_17:
        /*005c*/ 	.byte	0x03, 0x19
        /*005e*/ 	.short	0x0018


	//----- nvinfo : EIATTR_PARAM_CBANK
	.align		4
        /*0060*/ 	.byte	0x04, 0x0a
        /*0062*/ 	.short	(.L_19 - .L_18)
	.align		4
.L_18:
        /*0064*/ 	.word	index@(.nv.constant0._Z10cu_examinePdiPi)
        /*0068*/ 	.short	0x0380
        /*006a*/ 	.short	0x0018


	//----- nvinfo : EIATTR_SW_WAR
	.align		4
.L_19:
        /*006c*/ 	.byte	0x04, 0x36
        /*006e*/ 	.short	(.L_21 - .L_20)
.L_20:
        /*0070*/ 	.word	0x00000008
.L_21:


//--------------------- .nv.callgraph             --------------------------
	.section	.nv.callgraph,"",@"SHT_CUDA_CALLGRAPH"
	.align	4
	.sectionentsize	8
	.align		4
        /*0000*/ 	.word	0x00000000
	.align		4
        /*0004*/ 	.word	0xffffffff
	.align		4
        /*0008*/ 	.word	0x00000000
	.align		4
        /*000c*/ 	.word	0xfffffffe
	.align		4
        /*0010*/ 	.word	0x00000000
	.align		4
        /*0014*/ 	.word	0xfffffffd
	.align		4
        /*0018*/ 	.word	0x00000000
	.align		4
        /*001c*/ 	.word	0xfffffffc


//--------------------- .text._Z10cu_examinePdiPi --------------------------
	.section	.text._Z10cu_examinePdiPi,"ax",@progbits
	.align	128
        .global         _Z10cu_examinePdiPi
        .type           _Z10cu_examinePdiPi,@function
        .size           _Z10cu_examinePdiPi,(.L_x_1 - _Z10cu_examinePdiPi)
        .other          _Z10cu_examinePdiPi,@"STO_CUDA_ENTRY STV_DEFAULT"
_Z10cu_examinePdiPi:
.text._Z10cu_examinePdiPi:
[----:B------:R-:W-:Y:S01]  /*0000*/  LDC R1, c[0x0][0x37c] ;  /* 0x0000df00ff017b82 */ /* 0x000fe20000000800 */
[----:B------:R-:W0:Y:S07]  /*0010*/  S2R R10, SR_TID.X ;  /* 0x00000000000a7919 */ /* 0x000e2e0000002100 */
[----:B------:R-:W0:Y:S01]  /*0020*/  S2UR UR4, SR_CTAID.X ;  /* 0x00000000000479c3 */ /* 0x000e220000002500 */
[----:B------:R-:W1:Y:S01]  /*0030*/  LDCU.64 UR6, c[0x0][0x358] ;  /* 0x00006b00ff0677ac */ /* 0x000e620008000a00 */
[----:B------:R-:W2:Y:S06]  /*0040*/  LDCU UR8, c[0x0][0x388] ;  /* 0x00007100ff0877ac */ /* 0x000eac0008000800 */
[----:B------:R-:W0:Y:S08]  /*0050*/  LDC R5, c[0x0][0x360] ;  /* 0x0000d800ff057b82 */ /* 0x000e300000000800 */
[----:B------:R-:W3:Y:S01]  /*0060*/  LDC.64 R2, c[0x0][0x380] ;  /* 0x0000e000ff027b82 */ /* 0x000ee20000000a00 */
[----:B0-----:R-:W-:-:S04]  /*0070*/  IMAD R0, R5, UR4, R10 ;  /* 0x0000000405007c24 */ /* 0x001fc8000f8e020a */
[----:B------:R-:W-:-:S04]  /*0080*/  IMAD R11, R0, 0x3, RZ ;  /* 0x00000003000b7824 */ /* 0x000fc800078e02ff */
[----:B---3--:R-:W-:-:S05]  /*0090*/  IMAD.WIDE.U32 R2, R11, 0x8, R2 ;  /* 0x000000080b027825 */ /* 0x008fca00078e0002 */
[----:B-1----:R-:W3:Y:S04]  /*00a0*/  LDG.E.64 R4, desc[UR6][R2.64] ;  /* 0x0000000602047981 */ /* 0x002ee8000c1e1b00 */
[----:B------:R-:W4:Y:S04]  /*00b0*/  LDG.E.64 R6, desc[UR6][R2.64+0x8] ;  /* 0x0000080602067981 */ /* 0x000f28000c1e1b00 */
[----:B------:R0:W5:Y:S01]  /*00c0*/  LDG.E.64 R8, desc[UR6][R2.64+0x10] ;  /* 0x0000100602087981 */ /* 0x000162000c1e1b00 */
[----:B------:R-:W1:Y:S01]  /*00d0*/  S2UR UR5, SR_CgaCtaId ;  /* 0x00000000000579c3 */ /* 0x000e620000008800 */
[----:B------:R-:W-:-:S02]  /*00e0*/  UMOV UR4, 0x400 ;  /* 0x0000040000047882 */ /* 0x000fc40000000000 */
[----:B-1----:R-:W-:-:S06]  /*00f0*/  ULEA UR4, UR5, UR4, 0x18 ;  /* 0x0000000405047291 */ /* 0x002fcc000f8ec0ff */
[----:B0-----:R-:W-:Y:S01]  /*0100*/  LEA R3, R10, UR4, 0x3 ;  /* 0x000000040a037c11 */ /* 0x001fe2000f8e18ff */
[----:B---3--:R-:W-:-:S04]  /*0110*/  DSETP.GTU.AND P1, PT, R4, 30, PT ;  /* 0x403e00000400742a */ /* 0x008fc80003f2c000 */
[----:B------:R0:W-:Y:S01]  /*0120*/  STS.64 [R3], R4 ;  /* 0x0000000403007388 */ /* 0x0001e20000000a00 */
[----:B----4-:R-:W-:-:S03]  /*0130*/  DSETP.GTU.AND P2, PT, R6, 30, PT ;  /* 0x403e00000600742a */ /* 0x010fc60003f4c000 */
[----:B------:R0:W-:Y:S01]  /*0140*/  STS.64 [R3+0x8], R6 ;  /* 0x0000080603007388 */ /* 0x0001e20000000a00 */
[----:B------:R-:W-:Y:S02]  /*0150*/  DSETP.LTU.OR P1, PT, R4, 12, P1 ;  /* 0x402800000400742a */ /* 0x000fe40000f29400 */
[----:B-----5:R-:W-:Y:S01]  /*0160*/  DSETP.GTU.AND P0, PT, R8, 30, PT ;  /* 0x403e00000800742a */ /* 0x020fe20003f0c000 */
[----:B------:R0:W-:Y:S01]  /*0170*/  STS.64 [R3+0x10], R8 ;  /* 0x0000100803007388 */ /* 0x0001e20000000a00 */
[----:B------:R-:W-:Y:S02]  /*0180*/  DSETP.LTU.OR P2, PT, R6, 12, P2 ;  /* 0x402800000600742a */ /* 0x000fe40001749400 */
[----:B--2---:R-:W-:Y:S02]  /*0190*/  ISETP.GE.OR P1, PT, R11, UR8, P1 ;  /* 0x000000080b007c0c */ /* 0x004fe40008f26670 */
[----:B------:R-:W-:-:S06]  /*01a0*/  DSETP.LTU.OR P0, PT, R8, 12, P0 ;  /* 0x402800000800742a */ /* 0x000fcc0000709400 */
[----:B------:R-:W-:-:S13]  /*01b0*/  PLOP3.LUT P0, PT, P0, P1, P2, 0xfe, 0x0 ;  /* 0x000000000000781c */ /* 0x000fda0000703f26 */
[----:B0-----:R-:W-:Y:S05]  /*01c0*/  @P0 EXIT ;  /* 0x000000000000094d */ /* 0x001fea0003800000 */
[----:B------:R-:W0:Y:S01]  /*01d0*/  S2R R0, SR_LANEID ;  /* 0x0000000000007919 */ /* 0x000e220000000000 */
[----:B------:R-:W1:Y:S01]  /*01e0*/  LDC.64 R2, c[0x0][0x390] ;  /* 0x0000e400ff027b82 */ /* 0x000e620000000a00 */
[----:B------:R-:W-:Y:S02]  /*01f0*/  VOTEU.ANY UR4, UPT, PT ;  /* 0x0000000000047886 */ /* 0x000fe400038e0100 */
[----:B------:R-:W-:Y:S02]  /*0200*/  UFLO.U32 UR5, UR4 ;  /* 0x00000004000572bd */ /* 0x000fe400080e0000 */
[----:B------:R-:W1:Y:S04]  /*0210*/  POPC R5, UR4 ;  /* 0x0000000400057d09 */ /* 0x000e680008000000 */
[----:B0-----:R-:W-:-:S13]  /*0220*/  ISETP.EQ.U32.AND P0, PT, R0, UR5, PT ;  /* 0x0000000500007c0c */ /* 0x001fda000bf02070 */
[----:B-1----:R-:W-:Y:S01]  /*0230*/  @P0 REDG.E.ADD.STRONG.GPU desc[UR6][R2.64], R5 ;  /* 0x000000050200098e */ /* 0x002fe2000c12e106 */
[----:B------:R-:W-:Y:S05]  /*0240*/  EXIT ;  /* 0x000000000000794d */ /* 0x000fea0003800000 */
.L_x_0:
[----:B------:R-:W-:-:S00]  /*0250*/  BRA `(.L_x_0) ;  /* 0xfffffffc00fc7947 */ /* 0x000fc0000383ffff */
[----:B------:R-:W-:-:S00]  /*0260*/  NOP ;  /* 0x0000000000007918 */ /* 0x000fc00000000000 */
        /* <DEDUP_REMOVED lines=9> */
.L_x_1:


//--------------------- .nv.shared._Z10cu_examinePdiPi --------------------------
	.section	.nv.shared._Z10cu_examinePdiPi,"aw",@nobits
	.sectionflags	@""
	.align	8
.nv.shared._Z10cu_examinePdiPi:
	.zero		25600


//--------------------- .nv.shared.reserved.0     --------------------------
	.section	.nv.shared.reserved.0,"aw",@nobits
	.weak		__nv_reservedSMEM_offset_0_alias
	.size		__nv_reservedSMEM_offset_0_alias, 0, 64
	.other		__nv_reservedSMEM_offset_0_alias,@"STO_CUDA_RESERVED_SHARED STV_DEFAULT"
__nv_reservedSMEM_offset_0_alias:
	.zero		0
	.zero		64


//--------------------- .nv.constant0._Z10cu_examinePdiPi --------------------------
	.section	.nv.constant0._Z10cu_examinePdiPi,"a",@progbits
	.sectionflags	@""
	.align	4
.nv.constant0._Z10cu_examinePdiPi:
	.zero		920


//--------------------- SYMBOLS --------------------------

	.type		.nv.reservedSmem.offset0,@object
	.size		.nv.reservedSmem.offset0,0x4
	.type		.nv.reservedSmem.cap,@object
	.size		.nv.reservedSmem.cap,0x4
